//
// Generated by NVIDIA NVVM Compiler
//
// Compiler Build ID: CL-36424714
// Cuda compilation tools, release 13.0, V13.0.88
// Based on NVVM 20.0.0
//

.version 9.0
.target sm_100
.address_size 64

	// .globl	_Z11cuda_kernelP6SpherePh

.visible .entry _Z11cuda_kernelP6SpherePh(
	.param .u64 .ptr .align 1 _Z11cuda_kernelP6SpherePh_param_0,
	.param .u64 .ptr .align 1 _Z11cuda_kernelP6SpherePh_param_1
)
{
	.reg .pred 	%p<13>;
	.reg .b16 	%rs<2>;
	.reg .b32 	%r<22>;
	.reg .b32 	%f<159>;
	.reg .b64 	%rd<11>;

	ld.param.u64 	%rd4, [_Z11cuda_kernelP6SpherePh_param_0];
	ld.param.u64 	%rd5, [_Z11cuda_kernelP6SpherePh_param_1];
	mov.u32 	%r5, %ctaid.x;
	mov.u32 	%r6, %ntid.x;
	mov.u32 	%r7, %tid.x;
	mad.lo.s32 	%r1, %r5, %r6, %r7;
	mov.u32 	%r8, %ctaid.y;
	mov.u32 	%r9, %ntid.y;
	mov.u32 	%r10, %tid.y;
	mad.lo.s32 	%r11, %r8, %r9, %r10;
	setp.gt.s32 	%p1, %r1, 2047;
	setp.gt.u32 	%p2, %r11, 2047;
	or.pred  	%p3, %p1, %p2;
	@%p3 bra 	$L__BB0_20;
	add.s32 	%r13, %r1, -1024;
	cvt.rn.f32.s32 	%f1, %r13;
	add.s32 	%r14, %r11, -1024;
	cvt.rn.f32.s32 	%f2, %r14;
	cvta.to.global.u64 	%rd6, %rd4;
	add.s64 	%rd10, %rd6, 56;
	mov.f32 	%f139, 0f00000000;
	mov.f32 	%f140, 0fD09502F9;
	mov.b32 	%r21, 0;
	mov.f32 	%f138, %f139;
	mov.f32 	%f137, %f139;
$L__BB0_2:
	ld.global.f32 	%f68, [%rd10+-40];
	sub.f32 	%f69, %f1, %f68;
	ld.global.f32 	%f70, [%rd10+-36];
	sub.f32 	%f71, %f2, %f70;
	mul.f32 	%f8, %f69, %f69;
	mul.f32 	%f9, %f71, %f71;
	add.f32 	%f72, %f8, %f9;
	ld.global.f32 	%f73, [%rd10+-44];
	mul.f32 	%f10, %f73, %f73;
	setp.geu.f32 	%p4, %f72, %f10;
	mov.f32 	%f136, 0fD09502F9;
	@%p4 bra 	$L__BB0_4;
	sub.f32 	%f74, %f10, %f8;
	sub.f32 	%f75, %f74, %f9;
	sqrt.rn.f32 	%f76, %f75;
	sqrt.rn.f32 	%f77, %f10;
	div.rn.f32 	%f135, %f76, %f77;
	ld.global.f32 	%f78, [%rd10+-32];
	add.f32 	%f136, %f76, %f78;
$L__BB0_4:
	setp.leu.f32 	%p5, %f136, %f140;
	@%p5 bra 	$L__BB0_6;
	ld.global.f32 	%f79, [%rd10+-56];
	mul.f32 	%f137, %f135, %f79;
	ld.global.f32 	%f80, [%rd10+-48];
	mul.f32 	%f138, %f135, %f80;
	ld.global.f32 	%f81, [%rd10+-52];
	mul.f32 	%f139, %f135, %f81;
	mov.f32 	%f140, %f136;
$L__BB0_6:
	ld.global.f32 	%f83, [%rd10+-12];
	sub.f32 	%f84, %f1, %f83;
	ld.global.f32 	%f85, [%rd10+-8];
	sub.f32 	%f86, %f2, %f85;
	mul.f32 	%f22, %f84, %f84;
	mul.f32 	%f23, %f86, %f86;
	add.f32 	%f87, %f22, %f23;
	ld.global.f32 	%f88, [%rd10+-16];
	mul.f32 	%f24, %f88, %f88;
	setp.geu.f32 	%p6, %f87, %f24;
	mov.f32 	%f142, 0fD09502F9;
	@%p6 bra 	$L__BB0_8;
	sub.f32 	%f89, %f24, %f22;
	sub.f32 	%f90, %f89, %f23;
	sqrt.rn.f32 	%f91, %f90;
	sqrt.rn.f32 	%f92, %f24;
	div.rn.f32 	%f135, %f91, %f92;
	ld.global.f32 	%f93, [%rd10+-4];
	add.f32 	%f142, %f91, %f93;
$L__BB0_8:
	setp.leu.f32 	%p7, %f142, %f140;
	@%p7 bra 	$L__BB0_10;
	ld.global.f32 	%f94, [%rd10+-28];
	mul.f32 	%f137, %f135, %f94;
	ld.global.f32 	%f95, [%rd10+-20];
	mul.f32 	%f138, %f135, %f95;
	ld.global.f32 	%f96, [%rd10+-24];
	mul.f32 	%f139, %f135, %f96;
	mov.f32 	%f140, %f142;
$L__BB0_10:
	ld.global.f32 	%f98, [%rd10+16];
	sub.f32 	%f99, %f1, %f98;
	ld.global.f32 	%f100, [%rd10+20];
	sub.f32 	%f101, %f2, %f100;
	mul.f32 	%f36, %f99, %f99;
	mul.f32 	%f37, %f101, %f101;
	add.f32 	%f102, %f36, %f37;
	ld.global.f32 	%f103, [%rd10+12];
	mul.f32 	%f38, %f103, %f103;
	setp.geu.f32 	%p8, %f102, %f38;
	mov.f32 	%f148, 0fD09502F9;
	@%p8 bra 	$L__BB0_12;
	sub.f32 	%f104, %f38, %f36;
	sub.f32 	%f105, %f104, %f37;
	sqrt.rn.f32 	%f106, %f105;
	sqrt.rn.f32 	%f107, %f38;
	div.rn.f32 	%f135, %f106, %f107;
	ld.global.f32 	%f108, [%rd10+24];
	add.f32 	%f148, %f106, %f108;
$L__BB0_12:
	setp.leu.f32 	%p9, %f148, %f140;
	@%p9 bra 	$L__BB0_14;
	ld.global.f32 	%f109, [%rd10];
	mul.f32 	%f137, %f135, %f109;
	ld.global.f32 	%f110, [%rd10+8];
	mul.f32 	%f138, %f135, %f110;
	ld.global.f32 	%f111, [%rd10+4];
	mul.f32 	%f139, %f135, %f111;
	mov.f32 	%f140, %f148;
$L__BB0_14:
	ld.global.f32 	%f113, [%rd10+44];
	sub.f32 	%f114, %f1, %f113;
	ld.global.f32 	%f115, [%rd10+48];
	sub.f32 	%f116, %f2, %f115;
	mul.f32 	%f50, %f114, %f114;
	mul.f32 	%f51, %f116, %f116;
	add.f32 	%f117, %f50, %f51;
	ld.global.f32 	%f118, [%rd10+40];
	mul.f32 	%f52, %f118, %f118;
	setp.geu.f32 	%p10, %f117, %f52;
	mov.f32 	%f154, 0fD09502F9;
	@%p10 bra 	$L__BB0_16;
	sub.f32 	%f119, %f52, %f50;
	sub.f32 	%f120, %f119, %f51;
	sqrt.rn.f32 	%f121, %f120;
	sqrt.rn.f32 	%f122, %f52;
	div.rn.f32 	%f135, %f121, %f122;
	ld.global.f32 	%f123, [%rd10+52];
	add.f32 	%f154, %f121, %f123;
$L__BB0_16:
	setp.leu.f32 	%p11, %f154, %f140;
	@%p11 bra 	$L__BB0_18;
	ld.global.f32 	%f124, [%rd10+28];
	mul.f32 	%f137, %f135, %f124;
	ld.global.f32 	%f125, [%rd10+36];
	mul.f32 	%f138, %f135, %f125;
	ld.global.f32 	%f126, [%rd10+32];
	mul.f32 	%f139, %f135, %f126;
	mov.f32 	%f140, %f154;
$L__BB0_18:
	add.s32 	%r21, %r21, 4;
	add.s64 	%rd10, %rd10, 112;
	setp.ne.s32 	%p12, %r21, 20;
	@%p12 bra 	$L__BB0_2;
	mul.f32 	%f127, %f137, 0f437F0000;
	cvt.rzi.s32.f32 	%r15, %f127;
	shl.b32 	%r16, %r11, 13;
	shl.b32 	%r17, %r1, 2;
	add.s32 	%r18, %r16, %r17;
	cvt.s64.s32 	%rd7, %r18;
	cvta.to.global.u64 	%rd8, %rd5;
	add.s64 	%rd9, %rd8, %rd7;
	st.global.u8 	[%rd9], %r15;
	mul.f32 	%f128, %f138, 0f437F0000;
	cvt.rzi.s32.f32 	%r19, %f128;
	st.global.u8 	[%rd9+1], %r19;
	mul.f32 	%f129, %f139, 0f437F0000;
	cvt.rzi.s32.f32 	%r20, %f129;
	st.global.u8 	[%rd9+2], %r20;
	mov.b16 	%rs1, 255;
	st.global.u8 	[%rd9+3], %rs1;
$L__BB0_20:
	ret;

}


// ===== COMPILED SASS (sm_100) =====

	.target	sm_100

	.elftype	@"ET_EXEC"


//--------------------- .note.nv.tkinfo           --------------------------
	.section	.note.nv.tkinfo,"",@"SHT_NOTE"
	.sectionflags	@"SHF_NOTE_NV_TKINFO"
	.tkinfo
        /*0018*/ 	.word	0x00000002
        /*0030*/ 	.string	""
        /*0030*/ 	.string	"ptxas"
        /*0030*/ 	.string	"Cuda compilation tools, release 13.0, V13.0.88"
        /*0030*/ 	.string	"Build cuda_13.0.r13.0/compiler.36424714_0"
        /*0030*/ 	.string	"-arch sm_100 -m 64 "



//--------------------- .note.nv.cuinfo           --------------------------
	.section	.note.nv.cuinfo,"",@"SHT_NOTE"
	.sectionflags	@"SHF_NOTE_NV_CUINFO"
        /*0018*/ 	.short	0x0002
        /*001a*/ 	.short	0x0064
        /*001c*/ 	.short	0x0082
	.zero		2


//--------------------- .nv.info                  --------------------------
	.section	.nv.info,"",@"SHT_CUDA_INFO"
	.align	4


	//----- nvinfo : EIATTR_REGCOUNT
	.align		4
        /*0000*/ 	.byte	0x04, 0x2f
        /*0002*/ 	.short	(.L_1 - .L_0)
	.align		4
.L_0:
        /*0004*/ 	.word	index@(_Z11cuda_kernelP6SpherePh)
        /*0008*/ 	.word	0x00000018


	//----- nvinfo : EIATTR_FRAME_SIZE
	.align		4
.L_1:
        /*000c*/ 	.byte	0x04, 0x11
        /*000e*/ 	.short	(.L_3 - .L_2)
	.align		4
.L_2:
        /*0010*/ 	.word	index@($__internal_1_$__cuda_sm3x_div_rn_noftz_f32_slowpath)
        /*0014*/ 	.word	0x00000000


	//----- nvinfo : EIATTR_FRAME_SIZE
	.align		4
.L_3:
        /*0018*/ 	.byte	0x04, 0x11
        /*001a*/ 	.short	(.L_5 - .L_4)
	.align		4
.L_4:
        /*001c*/ 	.word	index@($__internal_0_$__cuda_sm20_sqrt_rn_f32_slowpath)
        /*0020*/ 	.word	0x00000000


	//----- nvinfo : EIATTR_FRAME_SIZE
	.align		4
.L_5:
        /*0024*/ 	.byte	0x04, 0x11
        /*0026*/ 	.short	(.L_7 - .L_6)
	.align		4
.L_6:
        /*0028*/ 	.word	index@(_Z11cuda_kernelP6SpherePh)
        /*002c*/ 	.word	0x00000000


	//----- nvinfo : EIATTR_MIN_STACK_SIZE
	.align		4
.L_7:
        /*0030*/ 	.byte	0x04, 0x12
        /*0032*/ 	.short	(.L_9 - .L_8)
	.align		4
.L_8:
        /*0034*/ 	.word	index@(_Z11cuda_kernelP6SpherePh)
        /*0038*/ 	.word	0x00000000
.L_9:


//--------------------- .nv.compat                --------------------------
	.section	.nv.compat,"",@"SHT_CUDA_COMPAT_INFO"
	.align	4
        /*0000*/ 	.byte	0x02, 0x09, 0x00, 0x00, 0x02, 0x02, 0x01, 0x00, 0x02, 0x05, 0x05, 0x00, 0x03, 0x07, 0x01, 0x01
        /*0010*/ 	.byte	0x02, 0x03, 0x00, 0x00, 0x02, 0x06, 0x01, 0x00, 0x04, 0x0b, 0x08, 0x00, 0x01, 0x00, 0x00, 0x00
        /*0020*/ 	.byte	0x00, 0x00, 0x00, 0x00


//--------------------- .nv.info._Z11cuda_kernelP6SpherePh --------------------------
	.section	.nv.info._Z11cuda_kernelP6SpherePh,"",@"SHT_CUDA_INFO"
	.sectionflags	@""
	.align	4


	//----- nvinfo : EIATTR_CUDA_API_VERSION
	.align		4
        /*0000*/ 	.byte	0x04, 0x37
        /*0002*/ 	.short	(.L_11 - .L_10)
.L_10:
        /*0004*/ 	.word	0x00000082


	//----- nvinfo : EIATTR_KPARAM_INFO
	.align		4
.L_11:
        /*0008*/ 	.byte	0x04, 0x17
        /*000a*/ 	.short	(.L_13 - .L_12)
.L_12:
        /*000c*/ 	.word	0x00000000
        /*0010*/ 	.short	0x0001
        /*0012*/ 	.short	0x0008
        /*0014*/ 	.byte	0x00, 0xf5, 0x21, 0x00


	//----- nvinfo : EIATTR_KPARAM_INFO
	.align		4
.L_13:
        /*0018*/ 	.byte	0x04, 0x17
        /*001a*/ 	.short	(.L_15 - .L_14)
.L_14:
        /*001c*/ 	.word	0x00000000
        /*0020*/ 	.short	0x0000
        /*0022*/ 	.short	0x0000
        /*0024*/ 	.byte	0x00, 0xf5, 0x21, 0x00


	//----- nvinfo : EIATTR_SPARSE_MMA_MASK
	.align		4
.L_15:
        /*0028*/ 	.byte	0x03, 0x50
        /*002a*/ 	.short	0x0000


	//----- nvinfo : EIATTR_MAXREG_COUNT
	.align		4
        /*002c*/ 	.byte	0x03, 0x1b
        /*002e*/ 	.short	0x00ff


	//----- nvinfo : EIATTR_MERCURY_ISA_VERSION
	.align		4
        /*0030*/ 	.byte	0x03, 0x5f
        /*0032*/ 	.short	0x0101


	//----- nvinfo : EIATTR_VRC_CTA_INIT_COUNT
	.align		4
        /*0034*/ 	.byte	0x02, 0x4a
	.zero		1
	.zero		1


	//----- nvinfo : EIATTR_EXIT_INSTR_OFFSETS
	.align		4
        /*0038*/ 	.byte	0x04, 0x1c
        /*003a*/ 	.short	(.L_17 - .L_16)


	//   ....[0]....
.L_16:
        /*003c*/ 	.word	0x000000b0


	//   ....[1]....
        /*0040*/ 	.word	0x00001420


	//----- nvinfo : EIATTR_CRS_STACK_SIZE
	.align		4
.L_17:
        /*0044*/ 	.byte	0x04, 0x1e
        /*0046*/ 	.short	(.L_19 - .L_18)
.L_18:
        /*0048*/ 	.word	0x00000000


	//----- nvinfo : EIATTR_CBANK_PARAM_SIZE
	.align		4
.L_19:
        /*004c*/ 	.byte	0x03, 0x19
        /*004e*/ 	.short	0x0010


	//----- nvinfo : EIATTR_PARAM_CBANK
	.align		4
        /*0050*/ 	.byte	0x04, 0x0a
        /*0052*/ 	.short	(.L_21 - .L_20)
	.align		4
.L_20:
        /*0054*/ 	.word	index@(.nv.constant0._Z11cuda_kernelP6SpherePh)
        /*0058*/ 	.short	0x0380
        /*005a*/ 	.short	0x0010


	//----- nvinfo : EIATTR_SW_WAR
	.align		4
.L_21:
        /*005c*/ 	.byte	0x04, 0x36
        /*005e*/ 	.short	(.L_23 - .L_22)
.L_22:
        /*0060*/ 	.word	0x00000008
.L_23:


//--------------------- .nv.callgraph             --------------------------
	.section	.nv.callgraph,"",@"SHT_CUDA_CALLGRAPH"
	.align	4
	.sectionentsize	8
	.align		4
        /*0000*/ 	.word	0x00000000
	.align		4
        /*0004*/ 	.word	0xffffffff
	.align		4
        /*0008*/ 	.word	0x00000000
	.align		4
        /*000c*/ 	.word	0xfffffffe
	.align		4
        /*0010*/ 	.word	0x00000000
	.align		4
        /*0014*/ 	.word	0xfffffffd
	.align		4
        /*0018*/ 	.word	0x00000000
	.align		4
        /*001c*/ 	.word	0xfffffffc


//--------------------- .text._Z11cuda_kernelP6SpherePh --------------------------
	.section	.text._Z11cuda_kernelP6SpherePh,"ax",@progbits
	.align	128
        .global         _Z11cuda_kernelP6SpherePh
        .type           _Z11cuda_kernelP6SpherePh,@function
        .size           _Z11cuda_kernelP6SpherePh,(.L_x_57 - _Z11cuda_kernelP6SpherePh)
        .other          _Z11cuda_kernelP6SpherePh,@"STO_CUDA_ENTRY STV_DEFAULT"
_Z11cuda_kernelP6SpherePh:
.text._Z11cuda_kernelP6SpherePh:
[----:B------:R-:W-:Y:S01]  /*0000*/  LDC R1, c[0x0][0x37c] ;  /* 0x0000df00ff017b82 */ /* 0x000fe20000000800 */
[----:B------:R-:W0:Y:S07]  /*0010*/  S2R R3, SR_TID.Y ;  /* 0x0000000000037919 */ /* 0x000e2e0000002200 */
[----:B------:R-:W1:Y:S01]  /*0020*/  LDC R7, c[0x0][0x360] ;  /* 0x0000d800ff077b82 */ /* 0x000e620000000800 */
[----:B------:R-:W1:Y:S07]  /*0030*/  S2R R0, SR_TID.X ;  /* 0x0000000000007919 */ /* 0x000e6e0000002100 */
[----:B------:R-:W0:Y:S08]  /*0040*/  S2UR UR5, SR_CTAID.Y ;  /* 0x00000000000579c3 */ /* 0x000e300000002600 */
[----:B------:R-:W0:Y:S08]  /*0050*/  LDC R6, c[0x0][0x364] ;  /* 0x0000d900ff067b82 */ /* 0x000e300000000800 */
[----:B------:R-:W1:Y:S01]  /*0060*/  S2UR UR4, SR_CTAID.X ;  /* 0x00000000000479c3 */ /* 0x000e620000002500 */
[----:B0-----:R-:W-:-:S05]  /*0070*/  IMAD R6, R6, UR5, R3 ;  /* 0x0000000506067c24 */ /* 0x001fca000f8e0203 */
[----:B------:R-:W-:Y:S01]  /*0080*/  ISETP.GT.U32.AND P0, PT, R6, 0x7ff, PT ;  /* 0x000007ff0600780c */ /* 0x000fe20003f04070 */
[----:B-1----:R-:W-:-:S05]  /*0090*/  IMAD R7, R7, UR4, R0 ;  /* 0x0000000407077c24 */ /* 0x002fca000f8e0200 */
[----:B------:R-:W-:-:S13]  /*00a0*/  ISETP.GT.OR P0, PT, R7, 0x7ff, P0 ;  /* 0x000007ff0700780c */ /* 0x000fda0000704670 */
[----:B------:R-:W-:Y:S05]  /*00b0*/  @P0 EXIT ;  /* 0x000000000000094d */ /* 0x000fea0003800000 */
[----:B------:R-:W0:Y:S01]  /*00c0*/  LDCU.64 UR4, c[0x0][0x380] ;  /* 0x00007000ff0477ac */ /* 0x000e220008000a00 */
[----:B------:R-:W-:Y:S01]  /*00d0*/  IADD3 R12, PT, PT, R7, -0x400, RZ ;  /* 0xfffffc00070c7810 */ /* 0x000fe20007ffe0ff */
[----:B------:R-:W-:Y:S01]  /*00e0*/  HFMA2 R8, -RZ, RZ, 0, 0 ;  /* 0x00000000ff087431 */ /* 0x000fe200000001ff */
[----:B------:R-:W-:Y:S02]  /*00f0*/  IADD3 R13, PT, PT, R6, -0x400, RZ ;  /* 0xfffffc00060d7810 */ /* 0x000fe40007ffe0ff */
[----:B------:R-:W-:Y:S02]  /*0100*/  CS2R R10, SRZ ;  /* 0x00000000000a7805 */ /* 0x000fe4000001ff00 */
[----:B------:R-:W-:Y:S01]  /*0110*/  MOV R9, 0xd09502f9 ;  /* 0xd09502f900097802 */ /* 0x000fe20000000f00 */
[----:B------:R-:W1:Y:S01]  /*0120*/  LDCU.64 UR6, c[0x0][0x358] ;  /* 0x00006b00ff0677ac */ /* 0x000e620008000a00 */
[----:B------:R-:W-:Y:S02]  /*0130*/  I2FP.F32.S32 R12, R12 ;  /* 0x0000000c000c7245 */ /* 0x000fe40000201400 */
[----:B------:R-:W-:Y:S01]  /*0140*/  I2FP.F32.S32 R13, R13 ;  /* 0x0000000d000d7245 */ /* 0x000fe20000201400 */
[----:B0-----:R-:W-:-:S04]  /*0150*/  UIADD3 UR4, UP0, UPT, UR4, 0x38, URZ ;  /* 0x0000003804047890 */ /* 0x001fc8000ff1e0ff */
[----:B------:R-:W-:Y:S02]  /*0160*/  UIADD3.X UR5, UPT, UPT, URZ, UR5, URZ, UP0, !UPT ;  /* 0x00000005ff057290 */ /* 0x000fe400087fe4ff */
[----:B------:R-:W-:Y:S01]  /*0170*/  IMAD.U32 R4, RZ, RZ, UR4 ;  /* 0x00000004ff047e24 */ /* 0x000fe2000f8e00ff */
[----:B------:R-:W-:-:S03]  /*0180*/  UMOV UR4, URZ ;  /* 0x000000ff00047c82 */ /* 0x000fc60008000000 */
[----:B-1----:R-:W-:-:S07]  /*0190*/  MOV R5, UR5 ;  /* 0x0000000500057c02 */ /* 0x002fce0008000f00 */
.L_x_42:
[----:B------:R-:W2:Y:S04]  /*01a0*/  LDG.E R3, desc[UR6][R4.64+-0x28] ;  /* 0xffffd80604037981 */ /* 0x000ea8000c1e1900 */
[----:B------:R-:W3:Y:S04]  /*01b0*/  LDG.E R2, desc[UR6][R4.64+-0x24] ;  /* 0xffffdc0604027981 */ /* 0x000ee8000c1e1900 */
[----:B------:R-:W4:Y:S01]  /*01c0*/  LDG.E R14, desc[UR6][R4.64+-0x2c] ;  /* 0xffffd406040e7981 */ /* 0x000f22000c1e1900 */
[----:B------:R-:W-:Y:S01]  /*01d0*/  UIADD3 UR4, UPT, UPT, UR4, 0x4, URZ ;  /* 0x0000000404047890 */ /* 0x000fe2000fffe0ff */
[----:B------:R-:W-:Y:S03]  /*01e0*/  BSSY.RECONVERGENT B0, `(.L_x_0) ;  /* 0x0000039000007945 */ /* 0x000fe60003800200 */
[----:B------:R-:W-:Y:S01]  /*01f0*/  UISETP.NE.AND UP0, UPT, UR4, 0x14, UPT ;  /* 0x000000140400788c */ /* 0x000fe2000bf05270 */
[----:B--2---:R-:W-:Y:S01]  /*0200*/  FADD R3, R12, -R3 ;  /* 0x800000030c037221 */ /* 0x004fe20000000000 */
[----:B---3--:R-:W-:-:S03]  /*0210*/  FADD R2, R13, -R2 ;  /* 0x800000020d027221 */ /* 0x008fc60000000000 */
[----:B------:R-:W-:Y:S01]  /*0220*/  FMUL R15, R3, R3 ;  /* 0x00000003030f7220 */ /* 0x000fe20000400000 */
[----:B------:R-:W-:Y:S01]  /*0230*/  FMUL R16, R2, R2 ;  /* 0x0000000202107220 */ /* 0x000fe20000400000 */
[----:B----4-:R-:W-:Y:S01]  /*0240*/  FMUL R14, R14, R14 ;  /* 0x0000000e0e0e7220 */ /* 0x010fe20000400000 */
[----:B------:R-:W-:Y:S02]  /*0250*/  MOV R2, 0xd09502f9 ;  /* 0xd09502f900027802 */ /* 0x000fe40000000f00 */
[----:B------:R-:W-:-:S05]  /*0260*/  FADD R3, R15, R16 ;  /* 0x000000100f037221 */ /* 0x000fca0000000000 */
[----:B------:R-:W-:-:S13]  /*0270*/  FSETP.GEU.AND P0, PT, R3, R14, PT ;  /* 0x0000000e0300720b */ /* 0x000fda0003f0e000 */
[----:B------:R-:W-:Y:S05]  /*0280*/  @P0 BRA `(.L_x_1) ;  /* 0x0000000000b80947 */ /* 0x000fea0003800000 */
[----:B------:R-:W-:Y:S01]  /*0290*/  FADD R0, -R15, R14 ;  /* 0x0000000e0f007221 */ /* 0x000fe20000000100 */
[----:B------:R-:W-:Y:S03]  /*02a0*/  BSSY.RECONVERGENT B1, `(.L_x_2) ;  /* 0x000000e000017945 */ /* 0x000fe60003800200 */
[----:B------:R-:W-:-:S04]  /*02b0*/  FADD R0, -R16, R0 ;  /* 0x0000000010007221 */ /* 0x000fc80000000100 */
[----:B------:R0:W1:Y:S01]  /*02c0*/  MUFU.RSQ R3, R0 ;  /* 0x0000000000037308 */ /* 0x0000620000001400 */
[----:B------:R-:W-:-:S04]  /*02d0*/  IADD3 R2, PT, PT, R0, -0xd000000, RZ ;  /* 0xf300000000027810 */ /* 0x000fc80007ffe0ff */
[----:B------:R-:W-:-:S13]  /*02e0*/  ISETP.GT.U32.AND P0, PT, R2, 0x727fffff, PT ;  /* 0x727fffff0200780c */ /* 0x000fda0003f04070 */
[----:B01----:R-:W-:Y:S05]  /*02f0*/  @!P0 BRA `(.L_x_3) ;  /* 0x0000000000108947 */ /* 0x003fea0003800000 */
[----:B------:R-:W-:-:S07]  /*0300*/  MOV R19, 0x320 ;  /* 0x0000032000137802 */ /* 0x000fce0000000f00 */
[----:B------:R-:W-:Y:S05]  /*0310*/  CALL.REL.NOINC `($__internal_0_$__cuda_sm20_sqrt_rn_f32_slowpath) ;  /* 0x0000001000447944 */ /* 0x000fea0003c00000 */
[----:B------:R-:W-:Y:S01]  /*0320*/  MOV R15, R0 ;  /* 0x00000000000f7202 */ /* 0x000fe20000000f00 */
[----:B------:R-:W-:Y:S06]  /*0330*/  BRA `(.L_x_4) ;  /* 0x0000000000107947 */ /* 0x000fec0003800000 */
.L_x_3:
[----:B------:R-:W-:Y:S01]  /*0340*/  FMUL.FTZ R15, R0, R3 ;  /* 0x00000003000f7220 */ /* 0x000fe20000410000 */
[----:B------:R-:W-:-:S03]  /*0350*/  FMUL.FTZ R2, R3, 0.5 ;  /* 0x3f00000003027820 */ /* 0x000fc60000410000 */
[----:B------:R-:W-:-:S04]  /*0360*/  FFMA R0, -R15, R15, R0 ;  /* 0x0000000f0f007223 */ /* 0x000fc80000000100 */
[----:B------:R-:W-:-:S07]  /*0370*/  FFMA R15, R0, R2, R15 ;  /* 0x00000002000f7223 */ /* 0x000fce000000000f */
.L_x_4:
[----:B------:R-:W-:Y:S05]  /*0380*/  BSYNC.RECONVERGENT B1 ;  /* 0x0000000000017941 */ /* 0x000fea0003800200 */
.L_x_2:
[----:B------:R-:W-:Y:S01]  /*0390*/  VIADD R0, R14, 0xf3000000 ;  /* 0xf30000000e007836 */ /* 0x000fe20000000000 */
[----:B------:R0:W1:Y:S04]  /*03a0*/  MUFU.RSQ R17, R14 ;  /* 0x0000000e00117308 */ /* 0x0000680000001400 */
[----:B------:R-:W-:-:S13]  /*03b0*/  ISETP.GT.U32.AND P0, PT, R0, 0x727fffff, PT ;  /* 0x727fffff0000780c */ /* 0x000fda0003f04070 */
[----:B01----:R-:W-:Y:S05]  /*03c0*/  @!P0 BRA `(.L_x_5) ;  /* 0x00000000001c8947 */ /* 0x003fea0003800000 */
[----:B------:R-:W-:Y:S01]  /*03d0*/  BSSY.RECONVERGENT B1, `(.L_x_6) ;  /* 0x0000004000017945 */ /* 0x000fe20003800200 */
[----:B------:R-:W-:Y:S02]  /*03e0*/  MOV R0, R14 ;  /* 0x0000000e00007202 */ /* 0x000fe40000000f00 */
[----:B------:R-:W-:-:S07]  /*03f0*/  MOV R19, 0x410 ;  /* 0x0000041000137802 */ /* 0x000fce0000000f00 */
[----:B------:R-:W-:Y:S05]  /*0400*/  CALL.REL.NOINC `($__internal_0_$__cuda_sm20_sqrt_rn_f32_slowpath) ;  /* 0x0000001000087944 */ /* 0x000fea0003c00000 */
[----:B------:R-:W-:Y:S05]  /*0410*/  BSYNC.RECONVERGENT B1 ;  /* 0x0000000000017941 */ /* 0x000fea0003800200 */
.L_x_6:
[----:B------:R-:W-:Y:S01]  /*0420*/  MOV R3, R0 ;  /* 0x0000000000037202 */ /* 0x000fe20000000f00 */
[----:B------:R-:W-:Y:S06]  /*0430*/  BRA `(.L_x_7) ;  /* 0x0000000000107947 */ /* 0x000fec0003800000 */
.L_x_5:
[----:B------:R-:W-:Y:S01]  /*0440*/  FMUL.FTZ R3, R14, R17 ;  /* 0x000000110e037220 */ /* 0x000fe20000410000 */
[----:B------:R-:W-:-:S03]  /*0450*/  FMUL.FTZ R0, R17, 0.5 ;  /* 0x3f00000011007820 */ /* 0x000fc60000410000 */
[----:B------:R-:W-:-:S04]  /*0460*/  FFMA R14, -R3, R3, R14 ;  /* 0x00000003030e7223 */ /* 0x000fc8000000010e */
[----:B------:R-:W-:-:S07]  /*0470*/  FFMA R3, R14, R0, R3 ;  /* 0x000000000e037223 */ /* 0x000fce0000000003 */
.L_x_7:
[----:B------:R-:W0:Y:S01]  /*0480*/  MUFU.RCP R0, R3 ;  /* 0x0000000300007308 */ /* 0x000e220000001000 */
[----:B------:R-:W-:Y:S07]  /*0490*/  BSSY.RECONVERGENT B1, `(.L_x_8) ;  /* 0x000000b000017945 */ /* 0x000fee0003800200 */
[----:B------:R-:W1:Y:S01]  /*04a0*/  FCHK P0, R15, R3 ;  /* 0x000000030f007302 */ /* 0x000e620000000000 */
[----:B0-----:R-:W-:-:S04]  /*04b0*/  FFMA R17, R0, -R3, 1 ;  /* 0x3f80000000117423 */ /* 0x001fc80000000803 */
[----:B------:R-:W-:-:S04]  /*04c0*/  FFMA R0, R0, R17, R0 ;  /* 0x0000001100007223 */ /* 0x000fc80000000000 */
[----:B------:R-:W-:-:S04]  /*04d0*/  FFMA R2, R0, R15, RZ ;  /* 0x0000000f00027223 */ /* 0x000fc800000000ff */
[----:B------:R-:W-:-:S04]  /*04e0*/  FFMA R17, R2, -R3, R15 ;  /* 0x8000000302117223 */ /* 0x000fc8000000000f */
[----:B------:R-:W-:Y:S01]  /*04f0*/  FFMA R0, R0, R17, R2 ;  /* 0x0000001100007223 */ /* 0x000fe20000000002 */
[----:B-1----:R-:W-:Y:S06]  /*0500*/  @!P0 BRA `(.L_x_9) ;  /* 0x00000000000c8947 */ /* 0x002fec0003800000 */
[----:B------:R-:W-:Y:S02]  /*0510*/  MOV R0, R15 ;  /* 0x0000000f00007202 */ /* 0x000fe40000000f00 */
[----:B------:R-:W-:-:S07]  /*0520*/  MOV R2, 0x540 ;  /* 0x0000054000027802 */ /* 0x000fce0000000f00 */
[----:B------:R-:W-:Y:S05]  /*0530*/  CALL.REL.NOINC `($__internal_1_$__cuda_sm3x_div_rn_noftz_f32_slowpath) ;  /* 0x0000001000187944 */ /* 0x000fea0003c00000 */
.L_x_9:
[----:B------:R-:W-:Y:S05]  /*0540*/  BSYNC.RECONVERGENT B1 ;  /* 0x0000000000017941 */ /* 0x000fea0003800200 */
.L_x_8:
[----:B------:R-:W2:Y:S02]  /*0550*/  LDG.E R2, desc[UR6][R4.64+-0x20] ;  /* 0xffffe00604027981 */ /* 0x000ea4000c1e1900 */
[----:B--2---:R-:W-:-:S07]  /*0560*/  FADD R2, R2, R15 ;  /* 0x0000000f02027221 */ /* 0x004fce0000000000 */
.L_x_1:
[----:B------:R-:W-:Y:S05]  /*0570*/  BSYNC.RECONVERGENT B0 ;  /* 0x0000000000007941 */ /* 0x000fea0003800200 */
.L_x_0:
[----:B------:R-:W2:Y:S04]  /*0580*/  LDG.E R19, desc[UR6][R4.64+-0xc] ;  /* 0xfffff40604137981 */ /* 0x000ea8000c1e1900 */
[----:B------:R-:W3:Y:S01]  /*0590*/  LDG.E R14, desc[UR6][R4.64+-0x8] ;  /* 0xfffff806040e7981 */ /* 0x000ee2000c1e1900 */
[----:B------:R-:W-:-:S03]  /*05a0*/  FSETP.GT.AND P0, PT, R2, R9, PT ;  /* 0x000000090200720b */ /* 0x000fc60003f04000 */
[----:B------:R-:W4:Y:S10]  /*05b0*/  LDG.E R16, desc[UR6][R4.64+-0x10] ;  /* 0xfffff00604107981 */ /* 0x000f34000c1e1900 */
[----:B------:R-:W5:Y:S04]  /*05c0*/  @P0 LDG.E R3, desc[UR6][R4.64+-0x38] ;  /* 0xffffc80604030981 */ /* 0x000f68000c1e1900 */
[----:B------:R-:W5:Y:S04]  /*05d0*/  @P0 LDG.E R15, desc[UR6][R4.64+-0x30] ;  /* 0xffffd006040f0981 */ /* 0x000f68000c1e1900 */
[----:B------:R-:W5:Y:S01]  /*05e0*/  @P0 LDG.E R17, desc[UR6][R4.64+-0x34] ;  /* 0xffffcc0604110981 */ /* 0x000f62000c1e1900 */
[----:B------:R-:W-:Y:S01]  /*05f0*/  BSSY.RECONVERGENT B0, `(.L_x_10) ;  /* 0x000003c000007945 */ /* 0x000fe20003800200 */
[----:B------:R-:W-:Y:S01]  /*0600*/  @P0 MOV R9, R2 ;  /* 0x0000000200090202 */ /* 0x000fe20000000f00 */
[----:B------:R-:W-:-:S02]  /*0610*/  IMAD.MOV.U32 R2, RZ, RZ, -0x2f6afd07 ;  /* 0xd09502f9ff027424 */ /* 0x000fc400078e00ff */
[----:B--2---:R-:W-:Y:S01]  /*0620*/  FADD R19, R12, -R19 ;  /* 0x800000130c137221 */ /* 0x004fe20000000000 */
[----:B---3--:R-:W-:-:S03]  /*0630*/  FADD R14, R13, -R14 ;  /* 0x8000000e0d0e7221 */ /* 0x008fc60000000000 */
[----:B------:R-:W-:Y:S01]  /*0640*/  FMUL R21, R19, R19 ;  /* 0x0000001313157220 */ /* 0x000fe20000400000 */
[----:B------:R-:W-:Y:S01]  /*0650*/  FMUL R18, R14, R14 ;  /* 0x0000000e0e127220 */ /* 0x000fe20000400000 */
[----:B----4-:R-:W-:-:S03]  /*0660*/  FMUL R14, R16, R16 ;  /* 0x00000010100e7220 */ /* 0x010fc60000400000 */
[----:B------:R-:W-:-:S05]  /*0670*/  FADD R19, R21, R18 ;  /* 0x0000001215137221 */ /* 0x000fca0000000000 */
[----:B------:R-:W-:Y:S01]  /*0680*/  FSETP.GEU.AND P1, PT, R19, R14, PT ;  /* 0x0000000e1300720b */ /* 0x000fe20003f2e000 */
[C---:B-----5:R-:W-:Y:S01]  /*0690*/  @P0 FMUL R11, R0.reuse, R3 ;  /* 0x00000003000b0220 */ /* 0x060fe20000400000 */
[C---:B------:R-:W-:Y:S01]  /*06a0*/  @P0 FMUL R10, R0.reuse, R15 ;  /* 0x0000000f000a0220 */ /* 0x040fe20000400000 */
[----:B------:R-:W-:-:S10]  /*06b0*/  @P0 FMUL R8, R0, R17 ;  /* 0x0000001100080220 */ /* 0x000fd40000400000 */
        /* <DEDUP_REMOVED lines=12> */
.L_x_13:
[----:B------:R-:W-:Y:S01]  /*0780*/  FMUL.FTZ R15, R0, R3 ;  /* 0x00000003000f7220 */ /* 0x000fe20000410000 */
[----:B------:R-:W-:-:S03]  /*0790*/  FMUL.FTZ R2, R3, 0.5 ;  /* 0x3f00000003027820 */ /* 0x000fc60000410000 */
[----:B------:R-:W-:-:S04]  /*07a0*/  FFMA R0, -R15, R15, R0 ;  /* 0x0000000f0f007223 */ /* 0x000fc80000000100 */
[----:B------:R-:W-:-:S07]  /*07b0*/  FFMA R15, R0, R2, R15 ;  /* 0x00000002000f7223 */ /* 0x000fce000000000f */
.L_x_14:
[----:B------:R-:W-:Y:S05]  /*07c0*/  BSYNC.RECONVERGENT B1 ;  /* 0x0000000000017941 */ /* 0x000fea0003800200 */
.L_x_12:
[----:B------:R-:W-:Y:S01]  /*07d0*/  IADD3 R0, PT, PT, R14, -0xd000000, RZ ;  /* 0xf30000000e007810 */ /* 0x000fe20007ffe0ff */
[----:B------:R0:W1:Y:S03]  /*07e0*/  MUFU.RSQ R17, R14 ;  /* 0x0000000e00117308 */ /* 0x0000660000001400 */
[----:B------:R-:W-:-:S13]  /*07f0*/  ISETP.GT.U32.AND P0, PT, R0, 0x727fffff, PT ;  /* 0x727fffff0000780c */ /* 0x000fda0003f04070 */
[----:B0-----:R-:W-:Y:S05]  /*0800*/  @!P0 BRA `(.L_x_15) ;  /* 0x00000000001c8947 */ /* 0x001fea0003800000 */
[----:B------:R-:W-:Y:S01]  /*0810*/  BSSY.RECONVERGENT B1, `(.L_x_16) ;  /* 0x0000004000017945 */ /* 0x000fe20003800200 */
[----:B------:R-:W-:Y:S02]  /*0820*/  MOV R0, R14 ;  /* 0x0000000e00007202 */ /* 0x000fe40000000f00 */
[----:B------:R-:W-:-:S07]  /*0830*/  MOV R19, 0x850 ;  /* 0x0000085000137802 */ /* 0x000fce0000000f00 */
[----:B-1----:R-:W-:Y:S05]  /*0840*/  CALL.REL.NOINC `($__internal_0_$__cuda_sm20_sqrt_rn_f32_slowpath) ;  /* 0x0000000800f87944 */ /* 0x002fea0003c00000 */
[----:B------:R-:W-:Y:S05]  /*0850*/  BSYNC.RECONVERGENT B1 ;  /* 0x0000000000017941 */ /* 0x000fea0003800200 */
.L_x_16:
[----:B------:R-:W-:Y:S01]  /*0860*/  IMAD.MOV.U32 R3, RZ, RZ, R0 ;  /* 0x000000ffff037224 */ /* 0x000fe200078e0000 */
[----:B------:R-:W-:Y:S06]  /*0870*/  BRA `(.L_x_17) ;  /* 0x0000000000107947 */ /* 0x000fec0003800000 */
.L_x_15:
[----:B-1----:R-:W-:Y:S01]  /*0880*/  FMUL.FTZ R3, R14, R17 ;  /* 0x000000110e037220 */ /* 0x002fe20000410000 */
[----:B------:R-:W-:-:S03]  /*0890*/  FMUL.FTZ R0, R17, 0.5 ;  /* 0x3f00000011007820 */ /* 0x000fc60000410000 */
[----:B------:R-:W-:-:S04]  /*08a0*/  FFMA R14, -R3, R3, R14 ;  /* 0x00000003030e7223 */ /* 0x000fc8000000010e */
[----:B------:R-:W-:-:S07]  /*08b0*/  FFMA R3, R14, R0, R3 ;  /* 0x000000000e037223 */ /* 0x000fce0000000003 */
.L_x_17:
        /* <DEDUP_REMOVED lines=12> */
.L_x_19:
[----:B------:R-:W-:Y:S05]  /*0980*/  BSYNC.RECONVERGENT B1 ;  /* 0x0000000000017941 */ /* 0x000fea0003800200 */
.L_x_18:
[----:B------:R-:W2:Y:S02]  /*0990*/  LDG.E R2, desc[UR6][R4.64+-0x4] ;  /* 0xfffffc0604027981 */ /* 0x000ea4000c1e1900 */
[----:B--2---:R-:W-:-:S07]  /*09a0*/  FADD R2, R2, R15 ;  /* 0x0000000f02027221 */ /* 0x004fce0000000000 */
.L_x_11:
[----:B------:R-:W-:Y:S05]  /*09b0*/  BSYNC.RECONVERGENT B0 ;  /* 0x0000000000007941 */ /* 0x000fea0003800200 */
.L_x_10:
[----:B------:R-:W2:Y:S04]  /*09c0*/  LDG.E R19, desc[UR6][R4.64+0x10] ;  /* 0x0000100604137981 */ /* 0x000ea8000c1e1900 */
[----:B------:R-:W3:Y:S01]  /*09d0*/  LDG.E R14, desc[UR6][R4.64+0x14] ;  /* 0x00001406040e7981 */ /* 0x000ee2000c1e1900 */
[----:B------:R-:W-:-:S03]  /*09e0*/  FSETP.GT.AND P0, PT, R2, R9, PT ;  /* 0x000000090200720b */ /* 0x000fc60003f04000 */
[----:B------:R-:W4:Y:S10]  /*09f0*/  LDG.E R16, desc[UR6][R4.64+0xc] ;  /* 0x00000c0604107981 */ /* 0x000f34000c1e1900 */
[----:B------:R-:W5:Y:S04]  /*0a00*/  @P0 LDG.E R3, desc[UR6][R4.64+-0x1c] ;  /* 0xffffe40604030981 */ /* 0x000f68000c1e1900 */
[----:B------:R-:W5:Y:S04]  /*0a10*/  @P0 LDG.E R15, desc[UR6][R4.64+-0x14] ;  /* 0xffffec06040f0981 */ /* 0x000f68000c1e1900 */
[----:B------:R-:W5:Y:S01]  /*0a20*/  @P0 LDG.E R17, desc[UR6][R4.64+-0x18] ;  /* 0xffffe80604110981 */ /* 0x000f62000c1e1900 */
[----:B------:R-:W-:Y:S01]  /*0a30*/  @P0 MOV R9, R2 ;  /* 0x0000000200090202 */ /* 0x000fe20000000f00 */
[----:B------:R-:W-:Y:S01]  /*0a40*/  BSSY.RECONVERGENT B0, `(.L_x_20) ;  /* 0x000003b000007945 */ /* 0x000fe20003800200 */
[----:B------:R-:W-:-:S02]  /*0a50*/  HFMA2 R2, -RZ, RZ, -36.65625, 4.5359134674072265625e-05 ;  /* 0xd09502f9ff027431 */ /* 0x000fc400000001ff */
        /* <DEDUP_REMOVED lines=20> */
[----:B------:R-:W-:Y:S01]  /*0ba0*/  IMAD.MOV.U32 R15, RZ, RZ, R0 ;  /* 0x000000ffff0f7224 */ /* 0x000fe200078e0000 */
[----:B------:R-:W-:Y:S06]  /*0bb0*/  BRA `(.L_x_24) ;  /* 0x0000000000107947 */ /* 0x000fec0003800000 */
.L_x_23:
[----:B------:R-:W-:Y:S01]  /*0bc0*/  FMUL.FTZ R15, R0, R3 ;  /* 0x00000003000f7220 */ /* 0x000fe20000410000 */
[----:B------:R-:W-:-:S03]  /*0bd0*/  FMUL.FTZ R2, R3, 0.5 ;  /* 0x3f00000003027820 */ /* 0x000fc60000410000 */
[----:B------:R-:W-:-:S04]  /*0be0*/  FFMA R0, -R15, R15, R0 ;  /* 0x0000000f0f007223 */ /* 0x000fc80000000100 */
[----:B------:R-:W-:-:S07]  /*0bf0*/  FFMA R15, R0, R2, R15 ;  /* 0x00000002000f7223 */ /* 0x000fce000000000f */
.L_x_24:
[----:B------:R-:W-:Y:S05]  /*0c00*/  BSYNC.RECONVERGENT B1 ;  /* 0x0000000000017941 */ /* 0x000fea0003800200 */
.L_x_22:
        /* <DEDUP_REMOVED lines=9> */
.L_x_26:
[----:B------:R-:W-:Y:S01]  /*0ca0*/  MOV R3, R0 ;  /* 0x0000000000037202 */ /* 0x000fe20000000f00 */
[----:B------:R-:W-:Y:S06]  /*0cb0*/  BRA `(.L_x_27) ;  /* 0x0000000000107947 */ /* 0x000fec0003800000 */
.L_x_25:
[----:B-1----:R-:W-:Y:S01]  /*0cc0*/  FMUL.FTZ R3, R14, R17 ;  /* 0x000000110e037220 */ /* 0x002fe20000410000 */
[----:B------:R-:W-:-:S03]  /*0cd0*/  FMUL.FTZ R0, R17, 0.5 ;  /* 0x3f00000011007820 */ /* 0x000fc60000410000 */
[----:B------:R-:W-:-:S04]  /*0ce0*/  FFMA R14, -R3, R3, R14 ;  /* 0x00000003030e7223 */ /* 0x000fc8000000010e */
[----:B------:R-:W-:-:S07]  /*0cf0*/  FFMA R3, R14, R0, R3 ;  /* 0x000000000e037223 */ /* 0x000fce0000000003 */
.L_x_27:
        /* <DEDUP_REMOVED lines=12> */
.L_x_29:
[----:B------:R-:W-:Y:S05]  /*0dc0*/  BSYNC.RECONVERGENT B1 ;  /* 0x0000000000017941 */ /* 0x000fea0003800200 */
.L_x_28:
[----:B------:R-:W2:Y:S02]  /*0dd0*/  LDG.E R2, desc[UR6][R4.64+0x18] ;  /* 0x0000180604027981 */ /* 0x000ea4000c1e1900 */
[----:B--2---:R-:W-:-:S07]  /*0de0*/  FADD R2, R2, R15 ;  /* 0x0000000f02027221 */ /* 0x004fce0000000000 */
.L_x_21:
[----:B------:R-:W-:Y:S05]  /*0df0*/  BSYNC.RECONVERGENT B0 ;  /* 0x0000000000007941 */ /* 0x000fea0003800200 */
.L_x_20:
[----:B------:R-:W2:Y:S04]  /*0e00*/  LDG.E R19, desc[UR6][R4.64+0x2c] ;  /* 0x00002c0604137981 */ /* 0x000ea8000c1e1900 */
[----:B------:R-:W3:Y:S01]  /*0e10*/  LDG.E R14, desc[UR6][R4.64+0x30] ;  /* 0x00003006040e7981 */ /* 0x000ee2000c1e1900 */
[----:B------:R-:W-:-:S03]  /*0e20*/  FSETP.GT.AND P0, PT, R2, R9, PT ;  /* 0x000000090200720b */ /* 0x000fc60003f04000 */
[----:B------:R-:W4:Y:S10]  /*0e30*/  LDG.E R16, desc[UR6][R4.64+0x28] ;  /* 0x0000280604107981 */ /* 0x000f34000c1e1900 */
[----:B------:R-:W5:Y:S04]  /*0e40*/  @P0 LDG.E R3, desc[UR6][R4.64] ;  /* 0x0000000604030981 */ /* 0x000f68000c1e1900 */
[----:B------:R-:W5:Y:S04]  /*0e50*/  @P0 LDG.E R15, desc[UR6][R4.64+0x8] ;  /* 0x00000806040f0981 */ /* 0x000f68000c1e1900 */
[----:B------:R-:W5:Y:S01]  /*0e60*/  @P0 LDG.E R17, desc[UR6][R4.64+0x4] ;  /* 0x0000040604110981 */ /* 0x000f62000c1e1900 */
[----:B------:R-:W-:Y:S01]  /*0e70*/  @P0 IMAD.MOV.U32 R9, RZ, RZ, R2 ;  /* 0x000000ffff090224 */ /* 0x000fe200078e0002 */
        /* <DEDUP_REMOVED lines=24> */
.L_x_33:
[----:B------:R-:W-:Y:S01]  /*1000*/  FMUL.FTZ R15, R0, R3 ;  /* 0x00000003000f7220 */ /* 0x000fe20000410000 */
[----:B------:R-:W-:-:S03]  /*1010*/  FMUL.FTZ R2, R3, 0.5 ;  /* 0x3f00000003027820 */ /* 0x000fc60000410000 */
[----:B------:R-:W-:-:S04]  /*1020*/  FFMA R0, -R15, R15, R0 ;  /* 0x0000000f0f007223 */ /* 0x000fc80000000100 */
[----:B------:R-:W-:-:S07]  /*1030*/  FFMA R15, R0, R2, R15 ;  /* 0x00000002000f7223 */ /* 0x000fce000000000f */
.L_x_34:
[----:B------:R-:W-:Y:S05]  /*1040*/  BSYNC.RECONVERGENT B1 ;  /* 0x0000000000017941 */ /* 0x000fea0003800200 */
.L_x_32:
[----:B------:R-:W-:Y:S01]  /*1050*/  IADD3 R0, PT, PT, R14, -0xd000000, RZ ;  /* 0xf30000000e007810 */ /* 0x000fe20007ffe0ff */
[----:B------:R0:W1:Y:S03]  /*1060*/  MUFU.RSQ R17, R14 ;  /* 0x0000000e00117308 */ /* 0x0000660000001400 */
[----:B------:R-:W-:-:S13]  /*1070*/  ISETP.GT.U32.AND P0, PT, R0, 0x727fffff, PT ;  /* 0x727fffff0000780c */ /* 0x000fda0003f04070 */
[----:B0-----:R-:W-:Y:S05]  /*1080*/  @!P0 BRA `(.L_x_35) ;  /* 0x00000000001c8947 */ /* 0x001fea0003800000 */
[----:B------:R-:W-:Y:S01]  /*1090*/  BSSY.RECONVERGENT B1, `(.L_x_36) ;  /* 0x0000004000017945 */ /* 0x000fe20003800200 */
[----:B------:R-:W-:Y:S01]  /*10a0*/  IMAD.MOV.U32 R0, RZ, RZ, R14 ;  /* 0x000000ffff007224 */ /* 0x000fe200078e000e */
[----:B------:R-:W-:-:S07]  /*10b0*/  MOV R19, 0x10d0 ;  /* 0x000010d000137802 */ /* 0x000fce0000000f00 */
[----:B-1----:R-:W-:Y:S05]  /*10c0*/  CALL.REL.NOINC `($__internal_0_$__cuda_sm20_sqrt_rn_f32_slowpath) ;  /* 0x0000000000d87944 */ /* 0x002fea0003c00000 */
[----:B------:R-:W-:Y:S05]  /*10d0*/  BSYNC.RECONVERGENT B1 ;  /* 0x0000000000017941 */ /* 0x000fea0003800200 */
.L_x_36:
[----:B------:R-:W-:Y:S01]  /*10e0*/  MOV R3, R0 ;  /* 0x0000000000037202 */ /* 0x000fe20000000f00 */
[----:B------:R-:W-:Y:S06]  /*10f0*/  BRA `(.L_x_37) ;  /* 0x0000000000107947 */ /* 0x000fec0003800000 */
.L_x_35:
[----:B-1----:R-:W-:Y:S01]  /*1100*/  FMUL.FTZ R3, R14, R17 ;  /* 0x000000110e037220 */ /* 0x002fe20000410000 */
[----:B------:R-:W-:-:S03]  /*1110*/  FMUL.FTZ R0, R17, 0.5 ;  /* 0x3f00000011007820 */ /* 0x000fc60000410000 */
[----:B------:R-:W-:-:S04]  /*1120*/  FFMA R14, -R3, R3, R14 ;  /* 0x00000003030e7223 */ /* 0x000fc8000000010e */
[----:B------:R-:W-:-:S07]  /*1130*/  FFMA R3, R14, R0, R3 ;  /* 0x000000000e037223 */ /* 0x000fce0000000003 */
.L_x_37:
        /* <DEDUP_REMOVED lines=12> */
.L_x_39:
[----:B------:R-:W-:Y:S05]  /*1200*/  BSYNC.RECONVERGENT B1 ;  /* 0x0000000000017941 */ /* 0x000fea0003800200 */
.L_x_38:
[----:B------:R-:W2:Y:S02]  /*1210*/  LDG.E R2, desc[UR6][R4.64+0x34] ;  /* 0x0000340604027981 */ /* 0x000ea4000c1e1900 */
[----:B--2---:R-:W-:-:S07]  /*1220*/  FADD R2, R2, R15 ;  /* 0x0000000f02027221 */ /* 0x004fce0000000000 */
.L_x_31:
[----:B------:R-:W-:Y:S05]  /*1230*/  BSYNC.RECONVERGENT B0 ;  /* 0x0000000000007941 */ /* 0x000fea0003800200 */
.L_x_30:
[----:B------:R-:W-:Y:S01]  /*1240*/  FSETP.GT.AND P0, PT, R2, R9, PT ;  /* 0x000000090200720b */ /* 0x000fe20003f04000 */
[----:B------:R-:W-:-:S12]  /*1250*/  BSSY.RECONVERGENT B0, `(.L_x_40) ;  /* 0x0000009000007945 */ /* 0x000fd80003800200 */
[----:B------:R-:W-:Y:S05]  /*1260*/  @!P0 BRA `(.L_x_41) ;  /* 0x00000000001c8947 */ /* 0x000fea0003800000 */
[----:B------:R-:W2:Y:S04]  /*1270*/  LDG.E R11, desc[UR6][R4.64+0x1c] ;  /* 0x00001c06040b7981 */ /* 0x000ea8000c1e1900 */
[----:B------:R-:W3:Y:S04]  /*1280*/  LDG.E R3, desc[UR6][R4.64+0x24] ;  /* 0x0000240604037981 */ /* 0x000ee8000c1e1900 */
[----:B------:R-:W4:Y:S01]  /*1290*/  LDG.E R15, desc[UR6][R4.64+0x20] ;  /* 0x00002006040f7981 */ /* 0x000f22000c1e1900 */
[----:B------:R-:W-:Y:S01]  /*12a0*/  MOV R9, R2 ;  /* 0x0000000200097202 */ /* 0x000fe20000000f00 */
[C---:B--2---:R-:W-:Y:S01]  /*12b0*/  FMUL R11, R0.reuse, R11 ;  /* 0x0000000b000b7220 */ /* 0x044fe20000400000 */
[C---:B---3--:R-:W-:Y:S01]  /*12c0*/  FMUL R10, R0.reuse, R3 ;  /* 0x00000003000a7220 */ /* 0x048fe20000400000 */
[----:B----4-:R-:W-:-:S07]  /*12d0*/  FMUL R8, R0, R15 ;  /* 0x0000000f00087220 */ /* 0x010fce0000400000 */
.L_x_41:
[----:B------:R-:W-:Y:S05]  /*12e0*/  BSYNC.RECONVERGENT B0 ;  /* 0x0000000000007941 */ /* 0x000fea0003800200 */
.L_x_40:
[----:B------:R-:W-:-:S04]  /*12f0*/  IADD3 R4, P0, PT, R4, 0x70, RZ ;  /* 0x0000007004047810 */ /* 0x000fc80007f1e0ff */
[----:B------:R-:W-:Y:S01]  /*1300*/  IADD3.X R5, PT, PT, RZ, R5, RZ, P0, !PT ;  /* 0x00000005ff057210 */ /* 0x000fe200007fe4ff */
[----:B------:R-:W-:Y:S08]  /*1310*/  BRA.U UP0, `(.L_x_42) ;  /* 0xffffffed00a07547 */ /* 0x000ff0000b83ffff */
[----:B------:R-:W0:Y:S01]  /*1320*/  LDCU.64 UR8, c[0x0][0x388] ;  /* 0x00007100ff0877ac */ /* 0x000e220008000a00 */
[----:B------:R-:W-:Y:S01]  /*1330*/  FMUL R11, R11, 255 ;  /* 0x437f00000b0b7820 */ /* 0x000fe20000400000 */
[----:B------:R-:W-:Y:S02]  /*1340*/  IMAD R0, R6, 0x800, R7 ;  /* 0x0000080006007824 */ /* 0x000fe400078e0207 */
[----:B------:R-:W-:Y:S01]  /*1350*/  FMUL R10, R10, 255 ;  /* 0x437f00000a0a7820 */ /* 0x000fe20000400000 */
[----:B------:R-:W-:Y:S02]  /*1360*/  FMUL R8, R8, 255 ;  /* 0x437f000008087820 */ /* 0x000fe40000400000 */
[----:B------:R-:W-:Y:S01]  /*1370*/  SHF.L.U32 R0, R0, 0x2, RZ ;  /* 0x0000000200007819 */ /* 0x000fe200000006ff */
[----:B------:R-:W1:Y:S08]  /*1380*/  F2I.TRUNC.NTZ R11, R11 ;  /* 0x0000000b000b7305 */ /* 0x000e70000020f100 */
[----:B------:R-:W2:Y:S01]  /*1390*/  F2I.TRUNC.NTZ R5, R10 ;  /* 0x0000000a00057305 */ /* 0x000ea2000020f100 */
[----:B0-----:R-:W-:-:S04]  /*13a0*/  IADD3 R2, P0, PT, R0, UR8, RZ ;  /* 0x0000000800027c10 */ /* 0x001fc8000ff1e0ff */
[----:B------:R-:W-:Y:S01]  /*13b0*/  LEA.HI.X.SX32 R3, R0, UR9, 0x1, P0 ;  /* 0x0000000900037c11 */ /* 0x000fe200080f0eff */
[----:B------:R-:W-:Y:S02]  /*13c0*/  HFMA2 R0, -RZ, RZ, 0, 1.5199184417724609375e-05 ;  /* 0x000000ffff007431 */ /* 0x000fe400000001ff */
[----:B------:R-:W0:Y:S02]  /*13d0*/  F2I.TRUNC.NTZ R7, R8 ;  /* 0x0000000800077305 */ /* 0x000e24000020f100 */
[----:B-1----:R-:W-:Y:S04]  /*13e0*/  STG.E.U8 desc[UR6][R2.64], R11 ;  /* 0x0000000b02007986 */ /* 0x002fe8000c101106 */
[----:B--2---:R-:W-:Y:S04]  /*13f0*/  STG.E.U8 desc[UR6][R2.64+0x1], R5 ;  /* 0x0000010502007986 */ /* 0x004fe8000c101106 */
[----:B------:R-:W-:Y:S04]  /*1400*/  STG.E.U8 desc[UR6][R2.64+0x3], R0 ;  /* 0x0000030002007986 */ /* 0x000fe8000c101106 */
[----:B0-----:R-:W-:Y:S01]  /*1410*/  STG.E.U8 desc[UR6][R2.64+0x2], R7 ;  /* 0x0000020702007986 */ /* 0x001fe2000c101106 */
[----:B------:R-:W-:Y:S05]  /*1420*/  EXIT ;  /* 0x000000000000794d */ /* 0x000fea0003800000 */
        .weak           $__internal_0_$__cuda_sm20_sqrt_rn_f32_slowpath
        .type           $__internal_0_$__cuda_sm20_sqrt_rn_f32_slowpath,@function
        .size           $__internal_0_$__cuda_sm20_sqrt_rn_f32_slowpath,($__internal_1_$__cuda_sm3x_div_rn_noftz_f32_slowpath - $__internal_0_$__cuda_sm20_sqrt_rn_f32_slowpath)
$__internal_0_$__cuda_sm20_sqrt_rn_f32_slowpath:
[----:B------:R-:W-:-:S13]  /*1430*/  LOP3.LUT P0, RZ, R0, 0x7fffffff, RZ, 0xc0, !PT ;  /* 0x7fffffff00ff7812 */ /* 0x000fda000780c0ff */
[----:B------:R-:W-:Y:S01]  /*1440*/  @!P0 MOV R2, R0 ;  /* 0x0000000000028202 */ /* 0x000fe20000000f00 */
[----:B------:R-:W-:Y:S06]  /*1450*/  @!P0 BRA `(.L_x_43) ;  /* 0x0000000000408947 */ /* 0x000fec0003800000 */
[----:B------:R-:W-:-:S13]  /*1460*/  FSETP.GEU.FTZ.AND P0, PT, R0, RZ, PT ;  /* 0x000000ff0000720b */ /* 0x000fda0003f1e000 */
[----:B------:R-:W-:Y:S01]  /*1470*/  @!P0 MOV R2, 0x7fffffff ;  /* 0x7fffffff00028802 */ /* 0x000fe20000000f00 */
[----:B------:R-:W-:Y:S06]  /*1480*/  @!P0 BRA `(.L_x_43) ;  /* 0x0000000000348947 */ /* 0x000fec0003800000 */
[----:B------:R-:W-:-:S13]  /*1490*/  FSETP.GTU.FTZ.AND P0, PT, |R0|, +INF , PT ;  /* 0x7f8000000000780b */ /* 0x000fda0003f1c200 */
[----:B------:R-:W-:Y:S01]  /*14a0*/  @P0 FADD.FTZ R2, R0, 1 ;  /* 0x3f80000000020421 */ /* 0x000fe20000010000 */
[----:B------:R-:W-:Y:S06]  /*14b0*/  @P0 BRA `(.L_x_43) ;  /* 0x0000000000280947 */ /* 0x000fec0003800000 */
[----:B------:R-:W-:-:S13]  /*14c0*/  FSETP.NEU.FTZ.AND P0, PT, |R0|, +INF , PT ;  /* 0x7f8000000000780b */ /* 0x000fda0003f1d200 */
[----:B------:R-:W-:-:S04]  /*14d0*/  @P0 FFMA R3, R0, 1.84467440737095516160e+19, RZ ;  /* 0x5f80000000030823 */ /* 0x000fc800000000ff */
[----:B------:R-:W0:Y:S02]  /*14e0*/  @P0 MUFU.RSQ R2, R3 ;  /* 0x0000000300020308 */ /* 0x000e240000001400 */
[----:B0-----:R-:W-:Y:S01]  /*14f0*/  @P0 FMUL.FTZ R16, R3, R2 ;  /* 0x0000000203100220 */ /* 0x001fe20000410000 */
[----:B------:R-:W-:Y:S01]  /*1500*/  @P0 FMUL.FTZ R18, R2, 0.5 ;  /* 0x3f00000002120820 */ /* 0x000fe20000410000 */
[----:B------:R-:W-:Y:S02]  /*1510*/  @!P0 IMAD.MOV.U32 R2, RZ, RZ, R0 ;  /* 0x000000ffff028224 */ /* 0x000fe400078e0000 */
[----:B------:R-:W-:-:S04]  /*1520*/  @P0 FADD.FTZ R17, -R16, -RZ ;  /* 0x800000ff10110221 */ /* 0x000fc80000010100 */
[----:B------:R-:W-:-:S04]  /*1530*/  @P0 FFMA R17, R16, R17, R3 ;  /* 0x0000001110110223 */ /* 0x000fc80000000003 */
[----:B------:R-:W-:-:S04]  /*1540*/  @P0 FFMA R17, R17, R18, R16 ;  /* 0x0000001211110223 */ /* 0x000fc80000000010 */
[----:B------:R-:W-:-:S07]  /*1550*/  @P0 FMUL.FTZ R2, R17, 2.3283064365386962891e-10 ;  /* 0x2f80000011020820 */ /* 0x000fce0000410000 */
.L_x_43:
[----:B------:R-:W-:Y:S01]  /*1560*/  HFMA2 R3, -RZ, RZ, 0, 0 ;  /* 0x00000000ff037431 */ /* 0x000fe200000001ff */
[----:B------:R-:W-:Y:S02]  /*1570*/  MOV R0, R2 ;  /* 0x0000000200007202 */ /* 0x000fe40000000f00 */
[----:B------:R-:W-:-:S04]  /*1580*/  MOV R2, R19 ;  /* 0x0000001300027202 */ /* 0x000fc80000000f00 */
[----:B------:R-:W-:Y:S05]  /*1590*/  RET.REL.NODEC R2 `(_Z11cuda_kernelP6SpherePh) ;  /* 0xffffffe802987950 */ /* 0x000fea0003c3ffff */
        .weak           $__internal_1_$__cuda_sm3x_div_rn_noftz_f32_slowpath
        .type           $__internal_1_$__cuda_sm3x_div_rn_noftz_f32_slowpath,@function
        .size           $__internal_1_$__cuda_sm3x_div_rn_noftz_f32_slowpath,(.L_x_57 - $__internal_1_$__cuda_sm3x_div_rn_noftz_f32_slowpath)
$__internal_1_$__cuda_sm3x_div_rn_noftz_f32_slowpath:
[----:B------:R-:W-:Y:S01]  /*15a0*/  SHF.R.U32.HI R14, RZ, 0x17, R3 ;  /* 0x00000017ff0e7819 */ /* 0x000fe20000011603 */
[----:B------:R-:W-:Y:S01]  /*15b0*/  BSSY.RECONVERGENT B2, `(.L_x_44) ;  /* 0x0000062000027945 */ /* 0x000fe20003800200 */
[----:B------:R-:W-:Y:S02]  /*15c0*/  SHF.R.U32.HI R16, RZ, 0x17, R0 ;  /* 0x00000017ff107819 */ /* 0x000fe40000011600 */
[----:B------:R-:W-:Y:S02]  /*15d0*/  LOP3.LUT R14, R14, 0xff, RZ, 0xc0, !PT ;  /* 0x000000ff0e0e7812 */ /* 0x000fe400078ec0ff */
[----:B------:R-:W-:Y:S02]  /*15e0*/  LOP3.LUT R19, R16, 0xff, RZ, 0xc0, !PT ;  /* 0x000000ff10137812 */ /* 0x000fe400078ec0ff */
[----:B------:R-:W-:-:S03]  /*15f0*/  IADD3 R18, PT, PT, R14, -0x1, RZ ;  /* 0xffffffff0e127810 */ /* 0x000fc60007ffe0ff */
[----:B------:R-:W-:Y:S01]  /*1600*/  VIADD R17, R19, 0xffffffff ;  /* 0xffffffff13117836 */ /* 0x000fe20000000000 */
[----:B------:R-:W-:-:S04]  /*1610*/  ISETP.GT.U32.AND P0, PT, R18, 0xfd, PT ;  /* 0x000000fd1200780c */ /* 0x000fc80003f04070 */
[----:B------:R-:W-:-:S13]  /*1620*/  ISETP.GT.U32.OR P0, PT, R17, 0xfd, P0 ;  /* 0x000000fd1100780c */ /* 0x000fda0000704470 */
[----:B------:R-:W-:Y:S01]  /*1630*/  @!P0 MOV R16, RZ ;  /* 0x000000ff00108202 */ /* 0x000fe20000000f00 */
[----:B------:R-:W-:Y:S06]  /*1640*/  @!P0 BRA `(.L_x_45) ;  /* 0x00000000005c8947 */ /* 0x000fec0003800000 */
[----:B------:R-:W-:Y:S02]  /*1650*/  FSETP.GTU.FTZ.AND P0, PT, |R0|, +INF , PT ;  /* 0x7f8000000000780b */ /* 0x000fe40003f1c200 */
[----:B------:R-:W-:-:S04]  /*1660*/  FSETP.GTU.FTZ.AND P1, PT, |R3|, +INF , PT ;  /* 0x7f8000000300780b */ /* 0x000fc80003f3c200 */
[----:B------:R-:W-:-:S13]  /*1670*/  PLOP3.LUT P0, PT, P0, P1, PT, 0xf8, 0x8f ;  /* 0x00000000008f781c */ /* 0x000fda0000703f70 */
[----:B------:R-:W-:Y:S05]  /*1680*/  @P0 BRA `(.L_x_46) ;  /* 0x00000004004c0947 */ /* 0x000fea0003800000 */
[----:B------:R-:W-:-:S13]  /*1690*/  LOP3.LUT P0, RZ, R3, 0x7fffffff, R0, 0xc8, !PT ;  /* 0x7fffffff03ff7812 */ /* 0x000fda000780c800 */
[----:B------:R-:W-:Y:S05]  /*16a0*/  @!P0 BRA `(.L_x_47) ;  /* 0x00000004003c8947 */ /* 0x000fea0003800000 */
[C---:B------:R-:W-:Y:S02]  /*16b0*/  FSETP.NEU.FTZ.AND P2, PT, |R0|.reuse, +INF , PT ;  /* 0x7f8000000000780b */ /* 0x040fe40003f5d200 */
[----:B------:R-:W-:Y:S02]  /*16c0*/  FSETP.NEU.FTZ.AND P1, PT, |R3|, +INF , PT ;  /* 0x7f8000000300780b */ /* 0x000fe40003f3d200 */
[----:B------:R-:W-:-:S11]  /*16d0*/  FSETP.NEU.FTZ.AND P0, PT, |R0|, +INF , PT ;  /* 0x7f8000000000780b */ /* 0x000fd60003f1d200 */
[----:B------:R-:W-:Y:S05]  /*16e0*/  @!P1 BRA !P2, `(.L_x_47) ;  /* 0x00000004002c9947 */ /* 0x000fea0005000000 */
[----:B------:R-:W-:-:S04]  /*16f0*/  LOP3.LUT P2, RZ, R0, 0x7fffffff, RZ, 0xc0, !PT ;  /* 0x7fffffff00ff7812 */ /* 0x000fc8000784c0ff */
[----:B------:R-:W-:-:S13]  /*1700*/  PLOP3.LUT P1, PT, P1, P2, PT, 0x2f, 0xf2 ;  /* 0x0000000000f2781c */ /* 0x000fda0000f24577 */
[----:B------:R-:W-:Y:S05]  /*1710*/  @P1 BRA `(.L_x_48) ;  /* 0x0000000400181947 */ /* 0x000fea0003800000 */
[----:B------:R-:W-:-:S04]  /*1720*/  LOP3.LUT P1, RZ, R3, 0x7fffffff, RZ, 0xc0, !PT ;  /* 0x7fffffff03ff7812 */ /* 0x000fc8000782c0ff */
[----:B------:R-:W-:-:S13]  /*1730*/  PLOP3.LUT P0, PT, P0, P1, PT, 0x2f, 0xf2 ;  /* 0x0000000000f2781c */ /* 0x000fda0000702577 */
[----:B------:R-:W-:Y:S05]  /*1740*/  @P0 BRA `(.L_x_49) ;  /* 0x0000000400000947 */ /* 0x000fea0003800000 */
[----:B------:R-:W-:Y:S02]  /*1750*/  ISETP.GE.AND P0, PT, R17, RZ, PT ;  /* 0x000000ff1100720c */ /* 0x000fe40003f06270 */
[----:B------:R-:W-:-:S11]  /*1760*/  ISETP.GE.AND P1, PT, R18, RZ, PT ;  /* 0x000000ff1200720c */ /* 0x000fd60003f26270 */
[----:B------:R-:W-:Y:S01]  /*1770*/  @P0 MOV R16, RZ ;  /* 0x000000ff00100202 */ /* 0x000fe20000000f00 */
[----:B------:R-:W-:Y:S01]  /*1780*/  @!P0 FFMA R0, R0, 1.84467440737095516160e+19, RZ ;  /* 0x5f80000000008823 */ /* 0x000fe200000000ff */
[----:B------:R-:W-:Y:S01]  /*1790*/  @!P0 MOV R16, 0xffffffc0 ;  /* 0xffffffc000108802 */ /* 0x000fe20000000f00 */
[----:B------:R-:W-:-:S03]  /*17a0*/  @!P1 FFMA R3, R3, 1.84467440737095516160e+19, RZ ;  /* 0x5f80000003039823 */ /* 0x000fc600000000ff */
[----:B------:R-:W-:-:S07]  /*17b0*/  @!P1 IADD3 R16, PT, PT, R16, 0x40, RZ ;  /* 0x0000004010109810 */ /* 0x000fce0007ffe0ff */
.L_x_45:
[----:B------:R-:W-:Y:S01]  /*17c0*/  LEA R18, R14, 0xc0800000, 0x17 ;  /* 0xc08000000e127811 */ /* 0x000fe200078eb8ff */
[----:B------:R-:W-:Y:S01]  /*17d0*/  BSSY.RECONVERGENT B3, `(.L_x_50) ;  /* 0x0000036000037945 */ /* 0x000fe20003800200 */
[----:B------:R-:W-:-:S03]  /*17e0*/  IADD3 R19, PT, PT, R19, -0x7f, RZ ;  /* 0xffffff8113137810 */ /* 0x000fc60007ffe0ff */
[----:B------:R-:W-:Y:S02]  /*17f0*/  IMAD.IADD R20, R3, 0x1, -R18 ;  /* 0x0000000103147824 */ /* 0x000fe400078e0a12 */
[C---:B------:R-:W-:Y:S01]  /*1800*/  IMAD R0, R19.reuse, -0x800000, R0 ;  /* 0xff80000013007824 */ /* 0x040fe200078e0200 */
[----:B------:R-:W-:Y:S01]  /*1810*/  IADD3 R19, PT, PT, R19, 0x7f, -R14 ;  /* 0x0000007f13137810 */ /* 0x000fe20007ffe80e */
[----:B------:R-:W0:Y:S01]  /*1820*/  MUFU.RCP R3, R20 ;  /* 0x0000001400037308 */ /* 0x000e220000001000 */
[----:B------:R-:W-:Y:S02]  /*1830*/  FADD.FTZ R17, -R20, -RZ ;  /* 0x800000ff14117221 */ /* 0x000fe40000010100 */
[----:B------:R-:W-:Y:S02]  /*1840*/  IADD3 R19, PT, PT, R19, R16, RZ ;  /* 0x0000001013137210 */ /* 0x000fe40007ffe0ff */
[----:B0-----:R-:W-:-:S04]  /*1850*/  FFMA R18, R3, R17, 1 ;  /* 0x3f80000003127423 */ /* 0x001fc80000000011 */
[----:B------:R-:W-:-:S04]  /*1860*/  FFMA R3, R3, R18, R3 ;  /* 0x0000001203037223 */ /* 0x000fc80000000003 */
[----:B------:R-:W-:-:S04]  /*1870*/  FFMA R18, R0, R3, RZ ;  /* 0x0000000300127223 */ /* 0x000fc800000000ff */
[----:B------:R-:W-:-:S04]  /*1880*/  FFMA R21, R17, R18, R0 ;  /* 0x0000001211157223 */ /* 0x000fc80000000000 */
[----:B------:R-:W-:-:S04]  /*1890*/  FFMA R18, R3, R21, R18 ;  /* 0x0000001503127223 */ /* 0x000fc80000000012 */
[----:B------:R-:W-:-:S04]  /*18a0*/  FFMA R17, R17, R18, R0 ;  /* 0x0000001211117223 */ /* 0x000fc80000000000 */
[----:B------:R-:W-:-:S05]  /*18b0*/  FFMA R0, R3, R17, R18 ;  /* 0x0000001103007223 */ /* 0x000fca0000000012 */
[----:B------:R-:W-:-:S04]  /*18c0*/  SHF.R.U32.HI R14, RZ, 0x17, R0 ;  /* 0x00000017ff0e7819 */ /* 0x000fc80000011600 */
[----:B------:R-:W-:-:S04]  /*18d0*/  LOP3.LUT R14, R14, 0xff, RZ, 0xc0, !PT ;  /* 0x000000ff0e0e7812 */ /* 0x000fc800078ec0ff */
[----:B------:R-:W-:-:S04]  /*18e0*/  IADD3 R20, PT, PT, R14, R19, RZ ;  /* 0x000000130e147210 */ /* 0x000fc80007ffe0ff */
[----:B------:R-:W-:-:S04]  /*18f0*/  IADD3 R14, PT, PT, R20, -0x1, RZ ;  /* 0xffffffff140e7810 */ /* 0x000fc80007ffe0ff */
[----:B------:R-:W-:-:S13]  /*1900*/  ISETP.GE.U32.AND P0, PT, R14, 0xfe, PT ;  /* 0x000000fe0e00780c */ /* 0x000fda0003f06070 */
[----:B------:R-:W-:Y:S05]  /*1910*/  @!P0 BRA `(.L_x_51) ;  /* 0x0000000000808947 */ /* 0x000fea0003800000 */
[----:B------:R-:W-:-:S13]  /*1920*/  ISETP.GT.AND P0, PT, R20, 0xfe, PT ;  /* 0x000000fe1400780c */ /* 0x000fda0003f04270 */
[----:B------:R-:W-:Y:S05]  /*1930*/  @P0 BRA `(.L_x_52) ;  /* 0x00000000006c0947 */ /* 0x000fea0003800000 */
[----:B------:R-:W-:-:S13]  /*1940*/  ISETP.GE.AND P0, PT, R20, 0x1, PT ;  /* 0x000000011400780c */ /* 0x000fda0003f06270 */
[----:B------:R-:W-:Y:S05]  /*1950*/  @P0 BRA `(.L_x_53) ;  /* 0x0000000000740947 */ /* 0x000fea0003800000 */
[----:B------:R-:W-:Y:S02]  /*1960*/  ISETP.GE.AND P0, PT, R20, -0x18, PT ;  /* 0xffffffe81400780c */ /* 0x000fe40003f06270 */
[----:B------:R-:W-:-:S11]  /*1970*/  LOP3.LUT R0, R0, 0x80000000, RZ, 0xc0, !PT ;  /* 0x8000000000007812 */ /* 0x000fd600078ec0ff */
[----:B------:R-:W-:Y:S05]  /*1980*/  @!P0 BRA `(.L_x_53) ;  /* 0x0000000000688947 */ /* 0x000fea0003800000 */
[CCC-:B------:R-:W-:Y:S01]  /*1990*/  FFMA.RZ R14, R3.reuse, R17.reuse, R18.reuse ;  /* 0x00000011030e7223 */ /* 0x1c0fe2000000c012 */
[C---:B------:R-:W-:Y:S02]  /*19a0*/  ISETP.NE.AND P2, PT, R20.reuse, RZ, PT ;  /* 0x000000ff1400720c */ /* 0x040fe40003f45270 */
[----:B------:R-:W-:Y:S02]  /*19b0*/  ISETP.NE.AND P1, PT, R20, RZ, PT ;  /* 0x000000ff1400720c */ /* 0x000fe40003f25270 */
[----:B------:R-:W-:Y:S01]  /*19c0*/  LOP3.LUT R16, R14, 0x7fffff, RZ, 0xc0, !PT ;  /* 0x007fffff0e107812 */ /* 0x000fe200078ec0ff */
[CCC-:B------:R-:W-:Y:S01]  /*19d0*/  FFMA.RP R14, R3.reuse, R17.reuse, R18.reuse ;  /* 0x00000011030e7223 */ /* 0x1c0fe20000008012 */
[----:B------:R-:W-:Y:S01]  /*19e0*/  FFMA.RM R3, R3, R17, R18 ;  /* 0x0000001103037223 */ /* 0x000fe20000004012 */
[----:B------:R-:W-:Y:S01]  /*19f0*/  VIADD R17, R20, 0x20 ;  /* 0x0000002014117836 */ /* 0x000fe20000000000 */
[----:B------:R-:W-:Y:S02]  /*1a00*/  LOP3.LUT R16, R16, 0x800000, RZ, 0xfc, !PT ;  /* 0x0080000010107812 */ /* 0x000fe400078efcff */
[----:B------:R-:W-:-:S02]  /*1a10*/  IADD3 R18, PT, PT, -R20, RZ, RZ ;  /* 0x000000ff14127210 */ /* 0x000fc40007ffe1ff */
[----:B------:R-:W-:Y:S02]  /*1a20*/  SHF.L.U32 R17, R16, R17, RZ ;  /* 0x0000001110117219 */ /* 0x000fe400000006ff */
[----:B------:R-:W-:Y:S02]  /*1a30*/  FSETP.NEU.FTZ.AND P0, PT, R14, R3, PT ;  /* 0x000000030e00720b */ /* 0x000fe40003f1d000 */
[----:B------:R-:W-:Y:S02]  /*1a40*/  SEL R3, R18, RZ, P2 ;  /* 0x000000ff12037207 */ /* 0x000fe40001000000 */
[----:B------:R-:W-:Y:S02]  /*1a50*/  ISETP.NE.AND P1, PT, R17, RZ, P1 ;  /* 0x000000ff1100720c */ /* 0x000fe40000f25270 */
[----:B------:R-:W-:Y:S02]  /*1a60*/  SHF.R.U32.HI R3, RZ, R3, R16 ;  /* 0x00000003ff037219 */ /* 0x000fe40000011610 */
[----:B------:R-:W-:-:S02]  /*1a70*/  PLOP3.LUT P0, PT, P0, P1, PT, 0xf8, 0x8f ;  /* 0x00000000008f781c */ /* 0x000fc40000703f70 */
[----:B------:R-:W-:Y:S02]  /*1a80*/  SHF.R.U32.HI R17, RZ, 0x1, R3 ;  /* 0x00000001ff117819 */ /* 0x000fe40000011603 */
[----:B------:R-:W-:-:S04]  /*1a90*/  SEL R14, RZ, 0x1, !P0 ;  /* 0x00000001ff0e7807 */ /* 0x000fc80004000000 */
[----:B------:R-:W-:-:S04]  /*1aa0*/  LOP3.LUT R14, R14, 0x1, R17, 0xf8, !PT ;  /* 0x000000010e0e7812 */ /* 0x000fc800078ef811 */
[----:B------:R-:W-:-:S04]  /*1ab0*/  LOP3.LUT R14, R14, R3, RZ, 0xc0, !PT ;  /* 0x000000030e0e7212 */ /* 0x000fc800078ec0ff */
[----:B------:R-:W-:-:S04]  /*1ac0*/  IADD3 R17, PT, PT, R17, R14, RZ ;  /* 0x0000000e11117210 */ /* 0x000fc80007ffe0ff */
[----:B------:R-:W-:Y:S01]  /*1ad0*/  LOP3.LUT R0, R17, R0, RZ, 0xfc, !PT ;  /* 0x0000000011007212 */ /* 0x000fe200078efcff */
[----:B------:R-:W-:Y:S06]  /*1ae0*/  BRA `(.L_x_53) ;  /* 0x0000000000107947 */ /* 0x000fec0003800000 */
.L_x_52:
[----:B------:R-:W-:-:S04]  /*1af0*/  LOP3.LUT R0, R0, 0x80000000, RZ, 0xc0, !PT ;  /* 0x8000000000007812 */ /* 0x000fc800078ec0ff */
[----:B------:R-:W-:Y:S01]  /*1b00*/  LOP3.LUT R0, R0, 0x7f800000, RZ, 0xfc, !PT ;  /* 0x7f80000000007812 */ /* 0x000fe200078efcff */
[----:B------:R-:W-:Y:S06]  /*1b10*/  BRA `(.L_x_53) ;  /* 0x0000000000047947 */ /* 0x000fec0003800000 */
.L_x_51:
[----:B------:R-:W-:-:S07]  /*1b20*/  LEA R0, R19, R0, 0x17 ;  /* 0x0000000013007211 */ /* 0x000fce00078eb8ff */
.L_x_53:
[----:B------:R-:W-:Y:S05]  /*1b30*/  BSYNC.RECONVERGENT B3 ;  /* 0x0000000000037941 */ /* 0x000fea0003800200 */
.L_x_50:
[----:B------:R-:W-:Y:S05]  /*1b40*/  BRA `(.L_x_54) ;  /* 0x0000000000207947 */ /* 0x000fea0003800000 */
.L_x_49:
[----:B------:R-:W-:-:S04]  /*1b50*/  LOP3.LUT R0, R3, 0x80000000, R0, 0x48, !PT ;  /* 0x8000000003007812 */ /* 0x000fc800078e4800 */
[----:B------:R-:W-:Y:S01]  /*1b60*/  LOP3.LUT R0, R0, 0x7f800000, RZ, 0xfc, !PT ;  /* 0x7f80000000007812 */ /* 0x000fe200078efcff */
[----:B------:R-:W-:Y:S06]  /*1b70*/  BRA `(.L_x_54) ;  /* 0x0000000000147947 */ /* 0x000fec0003800000 */
.L_x_48:
[----:B------:R-:W-:Y:S01]  /*1b80*/  LOP3.LUT R0, R3, 0x80000000, R0, 0x48, !PT ;  /* 0x8000000003007812 */ /* 0x000fe200078e4800 */
[----:B------:R-:W-:Y:S06]  /*1b90*/  BRA `(.L_x_54) ;  /* 0x00000000000c7947 */ /* 0x000fec0003800000 */
.L_x_47:
[----:B------:R-:W0:Y:S01]  /*1ba0*/  MUFU.RSQ R0, -QNAN ;  /* 0xffc0000000007908 */ /* 0x000e220000001400 */
[----:B------:R-:W-:Y:S05]  /*1bb0*/  BRA `(.L_x_54) ;  /* 0x0000000000047947 */ /* 0x000fea0003800000 */
.L_x_46:
[----:B------:R-:W-:-:S07]  /*1bc0*/  FADD.FTZ R0, R0, R3 ;  /* 0x0000000300007221 */ /* 0x000fce0000010000 */
.L_x_54:
[----:B------:R-:W-:Y:S05]  /*1bd0*/  BSYNC.RECONVERGENT B2 ;  /* 0x0000000000027941 */ /* 0x000fea0003800200 */
.L_x_44:
[----:B------:R-:W-:-:S04]  /*1be0*/  HFMA2 R3, -RZ, RZ, 0, 0 ;  /* 0x00000000ff037431 */ /* 0x000fc800000001ff */
[----:B0-----:R-:W-:Y:S05]  /*1bf0*/  RET.REL.NODEC R2 `(_Z11cuda_kernelP6SpherePh) ;  /* 0xffffffe402007950 */ /* 0x001fea0003c3ffff */
.L_x_55:
[----:B------:R-:W-:-:S00]  /*1c00*/  BRA `(.L_x_55) ;  /* 0xfffffffc00fc7947 */ /* 0x000fc0000383ffff */
[----:B------:R-:W-:-:S00]  /*1c10*/  NOP ;  /* 0x0000000000007918 */ /* 0x000fc00000000000 */
        /* <DEDUP_REMOVED lines=14> */
.L_x_57:


//--------------------- .nv.shared.reserved.0     --------------------------
	.section	.nv.shared.reserved.0,"aw",@nobits
	.weak		__nv_reservedSMEM_offset_0_alias
	.size		__nv_reservedSMEM_offset_0_alias, 0, 64
	.other		__nv_reservedSMEM_offset_0_alias,@"STO_CUDA_RESERVED_SHARED STV_DEFAULT"
__nv_reservedSMEM_offset_0_alias:
	.zero		0
	.zero		64


//--------------------- .nv.constant0._Z11cuda_kernelP6SpherePh --------------------------
	.section	.nv.constant0._Z11cuda_kernelP6SpherePh,"a",@progbits
	.sectionflags	@""
	.align	4
.nv.constant0._Z11cuda_kernelP6SpherePh:
	.zero		912


//--------------------- SYMBOLS --------------------------

	.type		.nv.reservedSmem.offset0,@object
	.size		.nv.reservedSmem.offset0,0x4
